//
// Generated by NVIDIA NVVM Compiler
//
// Compiler Build ID: CL-36424714
// Cuda compilation tools, release 13.0, V13.0.88
// Based on NVVM 20.0.0
//

.version 9.0
.target sm_100
.address_size 64

	// .globl	_Z7sin_devPKfPf
.global .align 4 .b8 __cudart_i2opi_f[24] = {65, 144, 67, 60, 153, 149, 98, 219, 192, 221, 52, 245, 209, 87, 39, 252, 41, 21, 68, 78, 110, 131, 249, 162};

.visible .entry _Z7sin_devPKfPf(
	.param .u64 .ptr .align 1 _Z7sin_devPKfPf_param_0,
	.param .u64 .ptr .align 1 _Z7sin_devPKfPf_param_1
)
.maxntid 1024
{
	.local .align 4 .b8 	__local_depot0[28];
	.reg .b64 	%SP;
	.reg .b64 	%SPL;
	.reg .pred 	%p<10>;
	.reg .b32 	%r<44>;
	.reg .b32 	%f<28>;
	.reg .b64 	%rd<29>;
	.reg .b64 	%fd<3>;

	mov.u64 	%SPL, __local_depot0;
	ld.param.u64 	%rd9, [_Z7sin_devPKfPf_param_0];
	ld.param.u64 	%rd10, [_Z7sin_devPKfPf_param_1];
	add.u64 	%rd1, %SPL, 0;
	mov.u32 	%r16, %ctaid.x;
	mov.u32 	%r17, %ntid.x;
	mov.u32 	%r18, %tid.x;
	mad.lo.s32 	%r1, %r16, %r17, %r18;
	setp.gt.s32 	%p1, %r1, 2047;
	@%p1 bra 	$L__BB0_10;
	cvta.to.global.u64 	%rd12, %rd9;
	mul.wide.s32 	%rd13, %r1, 4;
	add.s64 	%rd14, %rd12, %rd13;
	ld.global.nc.f32 	%f1, [%rd14];
	mul.f32 	%f7, %f1, 0f3F22F983;
	cvt.rni.s32.f32 	%r43, %f7;
	cvt.rn.f32.s32 	%f8, %r43;
	fma.rn.f32 	%f9, %f8, 0fBFC90FDA, %f1;
	fma.rn.f32 	%f10, %f8, 0fB3A22168, %f9;
	fma.rn.f32 	%f27, %f8, 0fA7C234C5, %f10;
	abs.f32 	%f3, %f1;
	setp.ltu.f32 	%p2, %f3, 0f47CE4780;
	@%p2 bra 	$L__BB0_9;
	setp.neu.f32 	%p3, %f3, 0f7F800000;
	@%p3 bra 	$L__BB0_4;
	mov.f32 	%f13, 0f00000000;
	mul.rn.f32 	%f27, %f1, %f13;
	mov.b32 	%r43, 0;
	bra.uni 	$L__BB0_9;
$L__BB0_4:
	mov.b32 	%r3, %f1;
	shl.b32 	%r20, %r3, 8;
	or.b32  	%r4, %r20, -2147483648;
	mov.b64 	%rd28, 0;
	mov.b32 	%r40, 0;
	mov.u64 	%rd26, __cudart_i2opi_f;
	mov.u64 	%rd27, %rd1;
$L__BB0_5:
	.pragma "nounroll";
	ld.global.nc.u32 	%r21, [%rd26];
	mad.wide.u32 	%rd17, %r21, %r4, %rd28;
	shr.u64 	%rd28, %rd17, 32;
	st.local.u32 	[%rd27], %rd17;
	add.s32 	%r40, %r40, 1;
	add.s64 	%rd27, %rd27, 4;
	add.s64 	%rd26, %rd26, 4;
	setp.ne.s32 	%p4, %r40, 6;
	@%p4 bra 	$L__BB0_5;
	shr.u32 	%r22, %r3, 23;
	st.local.u32 	[%rd1+24], %rd28;
	and.b32  	%r7, %r22, 31;
	and.b32  	%r23, %r22, 224;
	add.s32 	%r24, %r23, -128;
	shr.u32 	%r25, %r24, 5;
	mul.wide.u32 	%rd18, %r25, 4;
	sub.s64 	%rd8, %rd1, %rd18;
	ld.local.u32 	%r41, [%rd8+24];
	ld.local.u32 	%r42, [%rd8+20];
	setp.eq.s32 	%p5, %r7, 0;
	@%p5 bra 	$L__BB0_8;
	shf.l.wrap.b32 	%r41, %r42, %r41, %r7;
	ld.local.u32 	%r26, [%rd8+16];
	shf.l.wrap.b32 	%r42, %r26, %r42, %r7;
$L__BB0_8:
	shr.u32 	%r27, %r41, 30;
	shf.l.wrap.b32 	%r28, %r42, %r41, 2;
	shl.b32 	%r29, %r42, 2;
	shr.u32 	%r30, %r28, 31;
	add.s32 	%r31, %r30, %r27;
	neg.s32 	%r32, %r31;
	setp.lt.s32 	%p6, %r3, 0;
	selp.b32 	%r43, %r32, %r31, %p6;
	xor.b32  	%r33, %r28, %r3;
	shr.s32 	%r34, %r28, 31;
	xor.b32  	%r35, %r34, %r28;
	xor.b32  	%r36, %r34, %r29;
	cvt.u64.u32 	%rd19, %r35;
	shl.b64 	%rd20, %rd19, 32;
	cvt.u64.u32 	%rd21, %r36;
	or.b64  	%rd22, %rd20, %rd21;
	cvt.rn.f64.s64 	%fd1, %rd22;
	mul.f64 	%fd2, %fd1, 0d3BF921FB54442D19;
	cvt.rn.f32.f64 	%f11, %fd2;
	neg.f32 	%f12, %f11;
	setp.lt.s32 	%p7, %r33, 0;
	selp.f32 	%f27, %f12, %f11, %p7;
$L__BB0_9:
	mul.rn.f32 	%f14, %f27, %f27;
	and.b32  	%r38, %r43, 1;
	setp.eq.b32 	%p8, %r38, 1;
	selp.f32 	%f15, 0f3F800000, %f27, %p8;
	fma.rn.f32 	%f16, %f14, %f15, 0f00000000;
	fma.rn.f32 	%f17, %f14, 0f37CBAC00, 0fBAB607ED;
	selp.f32 	%f18, %f17, 0fB94D4153, %p8;
	selp.f32 	%f19, 0f3D2AAABB, 0f3C0885E4, %p8;
	fma.rn.f32 	%f20, %f18, %f14, %f19;
	selp.f32 	%f21, 0fBEFFFFFF, 0fBE2AAAA8, %p8;
	fma.rn.f32 	%f22, %f20, %f14, %f21;
	fma.rn.f32 	%f23, %f22, %f16, %f15;
	and.b32  	%r39, %r43, 2;
	setp.eq.s32 	%p9, %r39, 0;
	mov.f32 	%f24, 0f00000000;
	sub.f32 	%f25, %f24, %f23;
	selp.f32 	%f26, %f23, %f25, %p9;
	cvta.to.global.u64 	%rd23, %rd10;
	add.s64 	%rd25, %rd23, %rd13;
	st.global.f32 	[%rd25], %f26;
$L__BB0_10:
	ret;

}


// ===== COMPILED SASS (sm_100) =====

	.target	sm_100

	.elftype	@"ET_EXEC"


//--------------------- .note.nv.tkinfo           --------------------------
	.section	.note.nv.tkinfo,"",@"SHT_NOTE"
	.sectionflags	@"SHF_NOTE_NV_TKINFO"
	.tkinfo
        /*0018*/ 	.word	0x00000002
        /*0030*/ 	.string	""
        /*0030*/ 	.string	"ptxas"
        /*0030*/ 	.string	"Cuda compilation tools, release 13.0, V13.0.88"
        /*0030*/ 	.string	"Build cuda_13.0.r13.0/compiler.36424714_0"
        /*0030*/ 	.string	"-arch sm_100 -m 64 "



//--------------------- .note.nv.cuinfo           --------------------------
	.section	.note.nv.cuinfo,"",@"SHT_NOTE"
	.sectionflags	@"SHF_NOTE_NV_CUINFO"
        /*0018*/ 	.short	0x0002
        /*001a*/ 	.short	0x0064
        /*001c*/ 	.short	0x0082
	.zero		2


//--------------------- .nv.info                  --------------------------
	.section	.nv.info,"",@"SHT_CUDA_INFO"
	.align	4


	//----- nvinfo : EIATTR_REGCOUNT
	.align		4
        /*0000*/ 	.byte	0x04, 0x2f
        /*0002*/ 	.short	(.L_2 - .L_1)
	.align		4
.L_1:
        /*0004*/ 	.word	index@(_Z7sin_devPKfPf)
        /*0008*/ 	.word	0x00000012


	//----- nvinfo : EIATTR_FRAME_SIZE
	.align		4
.L_2:
        /*000c*/ 	.byte	0x04, 0x11
        /*000e*/ 	.short	(.L_4 - .L_3)
	.align		4
.L_3:
        /*0010*/ 	.word	index@(_Z7sin_devPKfPf)
        /*0014*/ 	.word	0x00000000


	//----- nvinfo : EIATTR_MIN_STACK_SIZE
	.align		4
.L_4:
        /*0018*/ 	.byte	0x04, 0x12
        /*001a*/ 	.short	(.L_6 - .L_5)
	.align		4
.L_5:
        /*001c*/ 	.word	index@(_Z7sin_devPKfPf)
        /*0020*/ 	.word	0x00000000
.L_6:


//--------------------- .nv.compat                --------------------------
	.section	.nv.compat,"",@"SHT_CUDA_COMPAT_INFO"
	.align	4
        /*0000*/ 	.byte	0x02, 0x09, 0x00, 0x00, 0x02, 0x02, 0x01, 0x00, 0x02, 0x05, 0x05, 0x00, 0x03, 0x07, 0x01, 0x01
        /*0010*/ 	.byte	0x02, 0x03, 0x00, 0x00, 0x02, 0x06, 0x01, 0x00, 0x04, 0x0b, 0x08, 0x00, 0x01, 0x00, 0x00, 0x00
        /*0020*/ 	.byte	0x00, 0x00, 0x00, 0x00


//--------------------- .nv.info._Z7sin_devPKfPf  --------------------------
	.section	.nv.info._Z7sin_devPKfPf,"",@"SHT_CUDA_INFO"
	.sectionflags	@""
	.align	4


	//----- nvinfo : EIATTR_CUDA_API_VERSION
	.align		4
        /*0000*/ 	.byte	0x04, 0x37
        /*0002*/ 	.short	(.L_8 - .L_7)
.L_7:
        /*0004*/ 	.word	0x00000082


	//----- nvinfo : EIATTR_KPARAM_INFO
	.align		4
.L_8:
        /*0008*/ 	.byte	0x04, 0x17
        /*000a*/ 	.short	(.L_10 - .L_9)
.L_9:
        /*000c*/ 	.word	0x00000000
        /*0010*/ 	.short	0x0001
        /*0012*/ 	.short	0x0008
        /*0014*/ 	.byte	0x00, 0xf5, 0x21, 0x00


	//----- nvinfo : EIATTR_KPARAM_INFO
	.align		4
.L_10:
        /*0018*/ 	.byte	0x04, 0x17
        /*001a*/ 	.short	(.L_12 - .L_11)
.L_11:
        /*001c*/ 	.word	0x00000000
        /*0020*/ 	.short	0x0000
        /*0022*/ 	.short	0x0000
        /*0024*/ 	.byte	0x00, 0xf5, 0x21, 0x00


	//----- nvinfo : EIATTR_SPARSE_MMA_MASK
	.align		4
.L_12:
        /*0028*/ 	.byte	0x03, 0x50
        /*002a*/ 	.short	0x0000


	//----- nvinfo : EIATTR_MAXREG_COUNT
	.align		4
        /*002c*/ 	.byte	0x03, 0x1b
        /*002e*/ 	.short	0x0040


	//----- nvinfo : EIATTR_MERCURY_ISA_VERSION
	.align		4
        /*0030*/ 	.byte	0x03, 0x5f
        /*0032*/ 	.short	0x0101


	//----- nvinfo : EIATTR_VRC_CTA_INIT_COUNT
	.align		4
        /*0034*/ 	.byte	0x02, 0x4a
	.zero		1
	.zero		1


	//----- nvinfo : EIATTR_EXIT_INSTR_OFFSETS
	.align		4
        /*0038*/ 	.byte	0x04, 0x1c
        /*003a*/ 	.short	(.L_14 - .L_13)


	//   ....[0]....
.L_13:
        /*003c*/ 	.word	0x00000060


	//   ....[1]....
        /*0040*/ 	.word	0x00000890


	//----- nvinfo : EIATTR_MAX_THREADS
	.align		4
.L_14:
        /*0044*/ 	.byte	0x04, 0x05
        /*0046*/ 	.short	(.L_16 - .L_15)
.L_15:
        /*0048*/ 	.word	0x00000400
        /*004c*/ 	.word	0x00000001
        /*0050*/ 	.word	0x00000001


	//----- nvinfo : EIATTR_CRS_STACK_SIZE
	.align		4
.L_16:
        /*0054*/ 	.byte	0x04, 0x1e
        /*0056*/ 	.short	(.L_18 - .L_17)
.L_17:
        /*0058*/ 	.word	0x00000000


	//----- nvinfo : EIATTR_CBANK_PARAM_SIZE
	.align		4
.L_18:
        /*005c*/ 	.byte	0x03, 0x19
        /*005e*/ 	.short	0x0010


	//----- nvinfo : EIATTR_PARAM_CBANK
	.align		4
        /*0060*/ 	.byte	0x04, 0x0a
        /*0062*/ 	.short	(.L_20 - .L_19)
	.align		4
.L_19:
        /*0064*/ 	.word	index@(.nv.constant0._Z7sin_devPKfPf)
        /*0068*/ 	.short	0x0380
        /*006a*/ 	.short	0x0010


	//----- nvinfo : EIATTR_SW_WAR
	.align		4
.L_20:
        /*006c*/ 	.byte	0x04, 0x36
        /*006e*/ 	.short	(.L_22 - .L_21)
.L_21:
        /*0070*/ 	.word	0x00000008
.L_22:


//--------------------- .nv.callgraph             --------------------------
	.section	.nv.callgraph,"",@"SHT_CUDA_CALLGRAPH"
	.align	4
	.sectionentsize	8
	.align		4
        /*0000*/ 	.word	0x00000000
	.align		4
        /*0004*/ 	.word	0xffffffff
	.align		4
        /*0008*/ 	.word	0x00000000
	.align		4
        /*000c*/ 	.word	0xfffffffe
	.align		4
        /*0010*/ 	.word	0x00000000
	.align		4
        /*0014*/ 	.word	0xfffffffd
	.align		4
        /*0018*/ 	.word	0x00000000
	.align		4
        /*001c*/ 	.word	0xfffffffc


//--------------------- .nv.constant4             --------------------------
	.section	.nv.constant4,"a",@progbits
	.align	8
	.align		8
.nv.constant4:
        /*0000*/ 	.dword	__cudart_i2opi_f


//--------------------- .text._Z7sin_devPKfPf     --------------------------
	.section	.text._Z7sin_devPKfPf,"ax",@progbits
	.align	128
        .global         _Z7sin_devPKfPf
        .type           _Z7sin_devPKfPf,@function
        .size           _Z7sin_devPKfPf,(.L_x_6 - _Z7sin_devPKfPf)
        .other          _Z7sin_devPKfPf,@"STO_CUDA_ENTRY STV_DEFAULT"
_Z7sin_devPKfPf:
.text._Z7sin_devPKfPf:
[----:B------:R-:W-:Y:S01]  /*0000*/  LDC R1, c[0x0][0x37c] ;  /* 0x0000df00ff017b82 */ /* 0x000fe20000000800 */
[----:B------:R-:W0:Y:S07]  /*0010*/  S2R R3, SR_TID.X ;  /* 0x0000000000037919 */ /* 0x000e2e0000002100 */
[----:B------:R-:W0:Y:S08]  /*0020*/  S2UR UR4, SR_CTAID.X ;  /* 0x00000000000479c3 */ /* 0x000e300000002500 */
[----:B------:R-:W0:Y:S02]  /*0030*/  LDC R2, c[0x0][0x360] ;  /* 0x0000d800ff027b82 */ /* 0x000e240000000800 */
[----:B0-----:R-:W-:-:S05]  /*0040*/  IMAD R2, R2, UR4, R3 ;  /* 0x0000000402027c24 */ /* 0x001fca000f8e0203 */
[----:B------:R-:W-:-:S13]  /*0050*/  ISETP.GT.AND P0, PT, R2, 0x7ff, PT ;  /* 0x000007ff0200780c */ /* 0x000fda0003f04270 */
[----:B------:R-:W-:Y:S05]  /*0060*/  @P0 EXIT ;  /* 0x000000000000094d */ /* 0x000fea0003800000 */
[----:B------:R-:W0:Y:S01]  /*0070*/  LDC.64 R4, c[0x0][0x380] ;  /* 0x0000e000ff047b82 */ /* 0x000e220000000a00 */
[----:B------:R-:W1:Y:S01]  /*0080*/  LDCU.64 UR6, c[0x0][0x358] ;  /* 0x00006b00ff0677ac */ /* 0x000e620008000a00 */
[----:B0-----:R-:W-:-:S05]  /*0090*/  IMAD.WIDE R4, R2, 0x4, R4 ;  /* 0x0000000402047825 */ /* 0x001fca00078e0204 */
[----:B-1----:R-:W2:Y:S01]  /*00a0*/  LDG.E.CONSTANT R0, desc[UR6][R4.64] ;  /* 0x0000000604007981 */ /* 0x002ea2000c1e9900 */
[----:B------:R-:W-:Y:S01]  /*00b0*/  BSSY.RECONVERGENT B0, `(.L_x_0) ;  /* 0x0000069000007945 */ /* 0x000fe20003800200 */
[C---:B--2---:R-:W-:Y:S01]  /*00c0*/  FMUL R3, R0.reuse, 0.63661974668502807617 ;  /* 0x3f22f98300037820 */ /* 0x044fe20000400000 */
[----:B------:R-:W-:-:S05]  /*00d0*/  FSETP.GE.AND P0, PT, |R0|, 105615, PT ;  /* 0x47ce47800000780b */ /* 0x000fca0003f06200 */
[----:B------:R-:W0:Y:S02]  /*00e0*/  F2I.NTZ R3, R3 ;  /* 0x0000000300037305 */ /* 0x000e240000203100 */
[----:B0-----:R-:W-:-:S05]  /*00f0*/  I2FP.F32.S32 R7, R3 ;  /* 0x0000000300077245 */ /* 0x001fca0000201400 */
[----:B------:R-:W-:-:S04]  /*0100*/  FFMA R6, R7, -1.5707962512969970703, R0 ;  /* 0xbfc90fda07067823 */ /* 0x000fc80000000000 */
[----:B------:R-:W-:-:S04]  /*0110*/  FFMA R6, R7, -7.5497894158615963534e-08, R6 ;  /* 0xb3a2216807067823 */ /* 0x000fc80000000006 */
[----:B------:R-:W-:Y:S01]  /*0120*/  FFMA R6, R7, -5.3903029534742383927e-15, R6 ;  /* 0xa7c234c507067823 */ /* 0x000fe20000000006 */
[----:B------:R-:W-:Y:S06]  /*0130*/  @!P0 BRA `(.L_x_1) ;  /* 0x0000000400808947 */ /* 0x000fec0003800000 */
[----:B------:R-:W-:-:S13]  /*0140*/  FSETP.NEU.AND P0, PT, |R0|, +INF , PT ;  /* 0x7f8000000000780b */ /* 0x000fda0003f0d200 */
[----:B------:R-:W-:Y:S01]  /*0150*/  @!P0 FMUL R6, RZ, R0 ;  /* 0x00000000ff068220 */ /* 0x000fe20000400000 */
[----:B------:R-:W-:Y:S01]  /*0160*/  @!P0 IMAD.MOV.U32 R3, RZ, RZ, RZ ;  /* 0x000000ffff038224 */ /* 0x000fe200078e00ff */
[----:B------:R-:W-:Y:S06]  /*0170*/  @!P0 BRA `(.L_x_1) ;  /* 0x0000000400708947 */ /* 0x000fec0003800000 */
[----:B------:R-:W-:Y:S01]  /*0180*/  IMAD.SHL.U32 R3, R0, 0x100, RZ ;  /* 0x0000010000037824 */ /* 0x000fe200078e00ff */
[----:B------:R-:W0:Y:S01]  /*0190*/  LDCU.64 UR8, c[0x4][URZ] ;  /* 0x01000000ff0877ac */ /* 0x000e220008000a00 */
[----:B------:R-:W-:Y:S02]  /*01a0*/  IMAD.MOV.U32 R11, RZ, RZ, RZ ;  /* 0x000000ffff0b7224 */ /* 0x000fe400078e00ff */
[----:B------:R-:W-:Y:S01]  /*01b0*/  IMAD.MOV.U32 R8, RZ, RZ, RZ ;  /* 0x000000ffff087224 */ /* 0x000fe200078e00ff */
[----:B------:R-:W-:Y:S01]  /*01c0*/  LOP3.LUT R3, R3, 0x80000000, RZ, 0xfc, !PT ;  /* 0x8000000003037812 */ /* 0x000fe200078efcff */
[----:B------:R-:W-:Y:S01]  /*01d0*/  UMOV UR5, URZ ;  /* 0x000000ff00057c82 */ /* 0x000fe20008000000 */
[----:B------:R-:W-:-:S05]  /*01e0*/  UMOV UR4, URZ ;  /* 0x000000ff00047c82 */ /* 0x000fca0008000000 */
.L_x_2:
[----:B0-----:R-:W-:Y:S01]  /*01f0*/  IMAD.U32 R6, RZ, RZ, UR8 ;  /* 0x00000008ff067e24 */ /* 0x001fe2000f8e00ff */
[----:B------:R-:W-:-:S05]  /*0200*/  MOV R7, UR9 ;  /* 0x0000000900077c02 */ /* 0x000fca0008000f00 */
[----:B------:R-:W2:Y:S01]  /*0210*/  LDG.E.CONSTANT R4, desc[UR6][R6.64] ;  /* 0x0000000606047981 */ /* 0x000ea2000c1e9900 */
[----:B------:R-:W-:Y:S01]  /*0220*/  UIADD3 UR4, UPT, UPT, UR4, 0x1, URZ ;  /* 0x0000000104047890 */ /* 0x000fe2000fffe0ff */
[C---:B------:R-:W-:Y:S01]  /*0230*/  ISETP.EQ.AND P0, PT, R8.reuse, RZ, PT ;  /* 0x000000ff0800720c */ /* 0x040fe20003f02270 */
[----:B------:R-:W-:Y:S01]  /*0240*/  UIADD3 UR8, UP1, UPT, UR8, 0x4, URZ ;  /* 0x0000000408087890 */ /* 0x000fe2000ff3e0ff */
[C---:B------:R-:W-:Y:S01]  /*0250*/  ISETP.EQ.AND P1, PT, R8.reuse, 0x4, PT ;  /* 0x000000040800780c */ /* 0x040fe20003f22270 */
[----:B------:R-:W-:Y:S01]  /*0260*/  UISETP.NE.AND UP0, UPT, UR4, 0x6, UPT ;  /* 0x000000060400788c */ /* 0x000fe2000bf05270 */
[C---:B------:R-:W-:Y:S01]  /*0270*/  ISETP.EQ.AND P2, PT, R8.reuse, 0x8, PT ;  /* 0x000000080800780c */ /* 0x040fe20003f42270 */
[----:B------:R-:W-:Y:S01]  /*0280*/  UIADD3.X UR9, UPT, UPT, URZ, UR9, URZ, UP1, !UPT ;  /* 0x00000009ff097290 */ /* 0x000fe20008ffe4ff */
[C---:B------:R-:W-:Y:S02]  /*0290*/  ISETP.EQ.AND P3, PT, R8.reuse, 0xc, PT ;  /* 0x0000000c0800780c */ /* 0x040fe40003f62270 */
[----:B------:R-:W-:-:S02]  /*02a0*/  ISETP.EQ.AND P4, PT, R8, 0x10, PT ;  /* 0x000000100800780c */ /* 0x000fc40003f82270 */
[C---:B------:R-:W-:Y:S01]  /*02b0*/  ISETP.EQ.AND P5, PT, R8.reuse, 0x14, PT ;  /* 0x000000140800780c */ /* 0x040fe20003fa2270 */
[----:B------:R-:W-:Y:S02]  /*02c0*/  VIADD R8, R8, 0x4 ;  /* 0x0000000408087836 */ /* 0x000fe40000000000 */
[----:B--2---:R-:W-:-:S03]  /*02d0*/  IMAD.WIDE.U32 R4, R4, R3, RZ ;  /* 0x0000000304047225 */ /* 0x004fc600078e00ff */
[----:B------:R-:W-:-:S04]  /*02e0*/  IADD3 R4, P6, PT, R4, R11, RZ ;  /* 0x0000000b04047210 */ /* 0x000fc80007fde0ff */
[----:B------:R-:W-:Y:S01]  /*02f0*/  IADD3.X R11, PT, PT, R5, UR5, RZ, P6, !PT ;  /* 0x00000005050b7c10 */ /* 0x000fe2000b7fe4ff */
[--C-:B------:R-:W-:Y:S01]  /*0300*/  @P0 IMAD.MOV.U32 R9, RZ, RZ, R4.reuse ;  /* 0x000000ffff090224 */ /* 0x100fe200078e0004 */
[----:B------:R-:W-:Y:S01]  /*0310*/  @P4 MOV R14, R4 ;  /* 0x00000004000e4202 */ /* 0x000fe20000000f00 */
[--C-:B------:R-:W-:Y:S02]  /*0320*/  @P1 IMAD.MOV.U32 R10, RZ, RZ, R4.reuse ;  /* 0x000000ffff0a1224 */ /* 0x100fe400078e0004 */
[--C-:B------:R-:W-:Y:S02]  /*0330*/  @P2 IMAD.MOV.U32 R12, RZ, RZ, R4.reuse ;  /* 0x000000ffff0c2224 */ /* 0x100fe400078e0004 */
[--C-:B------:R-:W-:Y:S02]  /*0340*/  @P3 IMAD.MOV.U32 R13, RZ, RZ, R4.reuse ;  /* 0x000000ffff0d3224 */ /* 0x100fe400078e0004 */
[----:B------:R-:W-:Y:S01]  /*0350*/  @P5 IMAD.MOV.U32 R15, RZ, RZ, R4 ;  /* 0x000000ffff0f5224 */ /* 0x000fe200078e0004 */
[----:B------:R-:W-:Y:S06]  /*0360*/  BRA.U UP0, `(.L_x_2) ;  /* 0xfffffffd00a07547 */ /* 0x000fec000b83ffff */
[----:B------:R-:W-:Y:S01]  /*0370*/  SHF.R.U32.HI R3, RZ, 0x17, R0 ;  /* 0x00000017ff037819 */ /* 0x000fe20000011600 */
[----:B------:R-:W-:Y:S03]  /*0380*/  BSSY.RECONVERGENT B1, `(.L_x_3) ;  /* 0x0000029000017945 */ /* 0x000fe60003800200 */
[C---:B------:R-:W-:Y:S02]  /*0390*/  LOP3.LUT R4, R3.reuse, 0xe0, RZ, 0xc0, !PT ;  /* 0x000000e003047812 */ /* 0x040fe400078ec0ff */
[----:B------:R-:W-:-:S03]  /*03a0*/  LOP3.LUT P6, RZ, R3, 0x1f, RZ, 0xc0, !PT ;  /* 0x0000001f03ff7812 */ /* 0x000fc600078cc0ff */
[----:B------:R-:W-:-:S05]  /*03b0*/  VIADD R4, R4, 0xffffff80 ;  /* 0xffffff8004047836 */ /* 0x000fca0000000000 */
[----:B------:R-:W-:-:S05]  /*03c0*/  SHF.R.U32.HI R4, RZ, 0x5, R4 ;  /* 0x00000005ff047819 */ /* 0x000fca0000011604 */
[----:B------:R-:W-:-:S05]  /*03d0*/  IMAD.U32 R6, R4, -0x4, RZ ;  /* 0xfffffffc04067824 */ /* 0x000fca00078e00ff */
[C---:B------:R-:W-:Y:S02]  /*03e0*/  ISETP.EQ.AND P3, PT, R6.reuse, -0x18, PT ;  /* 0xffffffe80600780c */ /* 0x040fe40003f62270 */
[C---:B------:R-:W-:Y:S02]  /*03f0*/  ISETP.EQ.AND P4, PT, R6.reuse, -0x14, PT ;  /* 0xffffffec0600780c */ /* 0x040fe40003f82270 */
[C---:B------:R-:W-:Y:S02]  /*0400*/  ISETP.EQ.AND P2, PT, R6.reuse, -0x10, PT ;  /* 0xfffffff00600780c */ /* 0x040fe40003f42270 */
[C---:B------:R-:W-:Y:S02]  /*0410*/  ISETP.EQ.AND P1, PT, R6.reuse, -0xc, PT ;  /* 0xfffffff40600780c */ /* 0x040fe40003f22270 */
[C---:B------:R-:W-:Y:S02]  /*0420*/  ISETP.EQ.AND P0, PT, R6.reuse, -0x8, PT ;  /* 0xfffffff80600780c */ /* 0x040fe40003f02270 */
[----:B------:R-:W-:-:S03]  /*0430*/  ISETP.EQ.AND P5, PT, R6, RZ, PT ;  /* 0x000000ff0600720c */ /* 0x000fc60003fa2270 */
[----:B------:R-:W-:Y:S02]  /*0440*/  @P3 MOV R4, R9 ;  /* 0x0000000900043202 */ /* 0x000fe40000000f00 */
[C---:B------:R-:W-:Y:S01]  /*0450*/  ISETP.EQ.AND P3, PT, R6.reuse, -0x4, PT ;  /* 0xfffffffc0600780c */ /* 0x040fe20003f62270 */
[----:B------:R-:W-:Y:S02]  /*0460*/  @P4 IMAD.MOV.U32 R5, RZ, RZ, R9 ;  /* 0x000000ffff054224 */ /* 0x000fe400078e0009 */
[----:B------:R-:W-:Y:S01]  /*0470*/  @P4 IMAD.MOV.U32 R4, RZ, RZ, R10 ;  /* 0x000000ffff044224 */ /* 0x000fe200078e000a */
[----:B------:R-:W-:Y:S01]  /*0480*/  ISETP.EQ.AND P4, PT, R6, 0x4, PT ;  /* 0x000000040600780c */ /* 0x000fe20003f82270 */
[----:B------:R-:W-:Y:S02]  /*0490*/  @P2 IMAD.MOV.U32 R4, RZ, RZ, R12 ;  /* 0x000000ffff042224 */ /* 0x000fe400078e000c */
[----:B------:R-:W-:Y:S02]  /*04a0*/  @P1 IMAD.MOV.U32 R4, RZ, RZ, R13 ;  /* 0x000000ffff041224 */ /* 0x000fe400078e000d */
[----:B------:R-:W-:-:S02]  /*04b0*/  @P0 IMAD.MOV.U32 R4, RZ, RZ, R14 ;  /* 0x000000ffff040224 */ /* 0x000fc400078e000e */
[----:B------:R-:W-:Y:S01]  /*04c0*/  @P2 IMAD.MOV.U32 R5, RZ, RZ, R10 ;  /* 0x000000ffff052224 */ /* 0x000fe200078e000a */
[----:B------:R-:W-:Y:S01]  /*04d0*/  @P1 MOV R5, R12 ;  /* 0x0000000c00051202 */ /* 0x000fe20000000f00 */
[----:B------:R-:W-:Y:S01]  /*04e0*/  @P0 IMAD.MOV.U32 R5, RZ, RZ, R13 ;  /* 0x000000ffff050224 */ /* 0x000fe200078e000d */
[----:B------:R-:W-:Y:S01]  /*04f0*/  @P3 MOV R4, R15 ;  /* 0x0000000f00043202 */ /* 0x000fe20000000f00 */
[----:B------:R-:W-:Y:S02]  /*0500*/  @P5 IMAD.MOV.U32 R4, RZ, RZ, R11 ;  /* 0x000000ffff045224 */ /* 0x000fe400078e000b */
[----:B------:R-:W-:Y:S02]  /*0510*/  @P3 IMAD.MOV.U32 R5, RZ, RZ, R14 ;  /* 0x000000ffff053224 */ /* 0x000fe400078e000e */
[----:B------:R-:W-:Y:S02]  /*0520*/  @P5 IMAD.MOV.U32 R5, RZ, RZ, R15 ;  /* 0x000000ffff055224 */ /* 0x000fe400078e000f */
[----:B------:R-:W-:-:S02]  /*0530*/  @P4 IMAD.MOV.U32 R5, RZ, RZ, R11 ;  /* 0x000000ffff054224 */ /* 0x000fc400078e000b */
[----:B------:R-:W-:Y:S01]  /*0540*/  IMAD.MOV.U32 R8, RZ, RZ, R4 ;  /* 0x000000ffff087224 */ /* 0x000fe200078e0004 */
[----:B------:R-:W-:Y:S06]  /*0550*/  @!P6 BRA `(.L_x_4) ;  /* 0x00000000002ce947 */ /* 0x000fec0003800000 */
[----:B------:R-:W-:Y:S01]  /*0560*/  @P2 MOV R4, R9 ;  /* 0x0000000900042202 */ /* 0x000fe20000000f00 */
[----:B------:R-:W-:Y:S01]  /*0570*/  @P1 IMAD.MOV.U32 R4, RZ, RZ, R10 ;  /* 0x000000ffff041224 */ /* 0x000fe200078e000a */
[----:B------:R-:W-:Y:S01]  /*0580*/  LOP3.LUT R3, R3, 0x1f, RZ, 0xc0, !PT ;  /* 0x0000001f03037812 */ /* 0x000fe200078ec0ff */
[----:B------:R-:W-:Y:S01]  /*0590*/  @P0 IMAD.MOV.U32 R4, RZ, RZ, R12 ;  /* 0x000000ffff040224 */ /* 0x000fe200078e000c */
[----:B------:R-:W-:Y:S01]  /*05a0*/  ISETP.EQ.AND P0, PT, R6, 0x8, PT ;  /* 0x000000080600780c */ /* 0x000fe20003f02270 */
[----:B------:R-:W-:Y:S01]  /*05b0*/  @P3 IMAD.MOV.U32 R4, RZ, RZ, R13 ;  /* 0x000000ffff043224 */ /* 0x000fe200078e000d */
[----:B------:R-:W-:Y:S01]  /*05c0*/  SHF.L.W.U32.HI R8, R5, R3, R8 ;  /* 0x0000000305087219 */ /* 0x000fe20000010e08 */
[----:B------:R-:W-:Y:S01]  /*05d0*/  @P5 IMAD.MOV.U32 R4, RZ, RZ, R14 ;  /* 0x000000ffff045224 */ /* 0x000fe200078e000e */
[----:B------:R-:W-:-:S09]  /*05e0*/  @P4 MOV R4, R15 ;  /* 0x0000000f00044202 */ /* 0x000fd20000000f00 */
[----:B------:R-:W-:-:S05]  /*05f0*/  @P0 IMAD.MOV.U32 R4, RZ, RZ, R11 ;  /* 0x000000ffff040224 */ /* 0x000fca00078e000b */
[----:B------:R-:W-:-:S07]  /*0600*/  SHF.L.W.U32.HI R5, R4, R3, R5 ;  /* 0x0000000304057219 */ /* 0x000fce0000010e05 */
.L_x_4:
[----:B------:R-:W-:Y:S05]  /*0610*/  BSYNC.RECONVERGENT B1 ;  /* 0x0000000000017941 */ /* 0x000fea0003800200 */
.L_x_3:
[C---:B------:R-:W-:Y:S01]  /*0620*/  SHF.L.W.U32.HI R9, R5.reuse, 0x2, R8 ;  /* 0x0000000205097819 */ /* 0x040fe20000010e08 */
[----:B------:R-:W-:Y:S01]  /*0630*/  IMAD.SHL.U32 R5, R5, 0x4, RZ ;  /* 0x0000000405057824 */ /* 0x000fe200078e00ff */
[----:B------:R-:W-:Y:S01]  /*0640*/  UMOV UR4, 0x54442d19 ;  /* 0x54442d1900047882 */ /* 0x000fe20000000000 */
[----:B------:R-:W-:Y:S01]  /*0650*/  UMOV UR5, 0x3bf921fb ;  /* 0x3bf921fb00057882 */ /* 0x000fe20000000000 */
[----:B------:R-:W-:Y:S02]  /*0660*/  SHF.R.S32.HI R4, RZ, 0x1f, R9 ;  /* 0x0000001fff047819 */ /* 0x000fe40000011409 */
[----:B------:R-:W-:Y:S02]  /*0670*/  ISETP.GE.AND P0, PT, R0, RZ, PT ;  /* 0x000000ff0000720c */ /* 0x000fe40003f06270 */
[C---:B------:R-:W-:Y:S02]  /*0680*/  LOP3.LUT R6, R4.reuse, R5, RZ, 0x3c, !PT ;  /* 0x0000000504067212 */ /* 0x040fe400078e3cff */
[----:B------:R-:W-:-:S02]  /*0690*/  LOP3.LUT R7, R4, R9, RZ, 0x3c, !PT ;  /* 0x0000000904077212 */ /* 0x000fc400078e3cff */
[----:B------:R-:W-:Y:S02]  /*06a0*/  SHF.R.U32.HI R3, RZ, 0x1e, R8 ;  /* 0x0000001eff037819 */ /* 0x000fe40000011608 */
[----:B------:R-:W0:Y:S01]  /*06b0*/  I2F.F64.S64 R4, R6 ;  /* 0x0000000600047312 */ /* 0x000e220000301c00 */
[C---:B------:R-:W-:Y:S02]  /*06c0*/  LOP3.LUT R0, R9.reuse, R0, RZ, 0x3c, !PT ;  /* 0x0000000009007212 */ /* 0x040fe400078e3cff */
[----:B------:R-:W-:Y:S02]  /*06d0*/  LEA.HI R3, R9, R3, RZ, 0x1 ;  /* 0x0000000309037211 */ /* 0x000fe400078f08ff */
[----:B------:R-:W-:-:S03]  /*06e0*/  ISETP.GE.AND P1, PT, R0, RZ, PT ;  /* 0x000000ff0000720c */ /* 0x000fc60003f26270 */
[----:B------:R-:W-:-:S04]  /*06f0*/  IMAD.MOV R0, RZ, RZ, -R3 ;  /* 0x000000ffff007224 */ /* 0x000fc800078e0a03 */
[----:B------:R-:W-:Y:S01]  /*0700*/  @!P0 IMAD.MOV.U32 R3, RZ, RZ, R0 ;  /* 0x000000ffff038224 */ /* 0x000fe200078e0000 */
[----:B0-----:R-:W-:-:S10]  /*0710*/  DMUL R4, R4, UR4 ;  /* 0x0000000404047c28 */ /* 0x001fd40008000000 */
[----:B------:R-:W0:Y:S02]  /*0720*/  F2F.F32.F64 R4, R4 ;  /* 0x0000000400047310 */ /* 0x000e240000301000 */
[----:B0-----:R-:W-:-:S07]  /*0730*/  FSEL R6, -R4, R4, !P1 ;  /* 0x0000000404067208 */ /* 0x001fce0004800100 */
.L_x_1:
[----:B------:R-:W-:Y:S05]  /*0740*/  BSYNC.RECONVERGENT B0 ;  /* 0x0000000000007941 */ /* 0x000fea0003800200 */
.L_x_0:
[----:B------:R-:W-:Y:S01]  /*0750*/  MOV R0, 0x37cbac00 ;  /* 0x37cbac0000007802 */ /* 0x000fe20000000f00 */
[----:B------:R-:W-:Y:S01]  /*0760*/  FMUL R7, R6, R6 ;  /* 0x0000000606077220 */ /* 0x000fe20000400000 */
[----:B------:R-:W-:Y:S01]  /*0770*/  LOP3.LUT R8, R3, 0x1, RZ, 0xc0, !PT ;  /* 0x0000000103087812 */ /* 0x000fe200078ec0ff */
[----:B------:R-:W0:Y:S01]  /*0780*/  LDC.64 R4, c[0x0][0x388] ;  /* 0x0000e200ff047b82 */ /* 0x000e220000000a00 */
[----:B------:R-:W-:Y:S02]  /*0790*/  IMAD.MOV.U32 R9, RZ, RZ, 0x3effffff ;  /* 0x3effffffff097424 */ /* 0x000fe400078e00ff */
[----:B------:R-:W-:Y:S01]  /*07a0*/  FFMA R0, R7, R0, -0.0013887860113754868507 ;  /* 0xbab607ed07007423 */ /* 0x000fe20000000000 */
[----:B------:R-:W-:Y:S01]  /*07b0*/  ISETP.NE.U32.AND P0, PT, R8, 0x1, PT ;  /* 0x000000010800780c */ /* 0x000fe20003f05070 */
[----:B------:R-:W-:Y:S01]  /*07c0*/  IMAD.MOV.U32 R8, RZ, RZ, 0x3d2aaabb ;  /* 0x3d2aaabbff087424 */ /* 0x000fe200078e00ff */
[----:B------:R-:W-:Y:S02]  /*07d0*/  LOP3.LUT P1, RZ, R3, 0x2, RZ, 0xc0, !PT ;  /* 0x0000000203ff7812 */ /* 0x000fe4000782c0ff */
[----:B------:R-:W-:-:S02]  /*07e0*/  FSEL R0, R0, -0.00019574658654164522886, !P0 ;  /* 0xb94d415300007808 */ /* 0x000fc40004000000 */
[----:B------:R-:W-:Y:S02]  /*07f0*/  FSEL R8, R8, 0.0083327032625675201416, !P0 ;  /* 0x3c0885e408087808 */ /* 0x000fe40004000000 */
[----:B------:R-:W-:-:S03]  /*0800*/  FSEL R3, -R9, -0.16666662693023681641, !P0 ;  /* 0xbe2aaaa809037808 */ /* 0x000fc60004000100 */
[----:B------:R-:W-:Y:S01]  /*0810*/  FFMA R8, R7, R0, R8 ;  /* 0x0000000007087223 */ /* 0x000fe20000000008 */
[----:B------:R-:W-:-:S03]  /*0820*/  FSEL R0, R6, 1, P0 ;  /* 0x3f80000006007808 */ /* 0x000fc60000000000 */
[C---:B------:R-:W-:Y:S02]  /*0830*/  FFMA R3, R7.reuse, R8, R3 ;  /* 0x0000000807037223 */ /* 0x040fe40000000003 */
[----:B------:R-:W-:-:S04]  /*0840*/  FFMA R7, R7, R0, RZ ;  /* 0x0000000007077223 */ /* 0x000fc800000000ff */
[----:B------:R-:W-:Y:S01]  /*0850*/  FFMA R3, R7, R3, R0 ;  /* 0x0000000307037223 */ /* 0x000fe20000000000 */
[----:B0-----:R-:W-:-:S04]  /*0860*/  IMAD.WIDE R4, R2, 0x4, R4 ;  /* 0x0000000402047825 */ /* 0x001fc800078e0204 */
[----:B------:R-:W-:-:S05]  /*0870*/  @P1 FADD R3, RZ, -R3 ;  /* 0x80000003ff031221 */ /* 0x000fca0000000000 */
[----:B------:R-:W-:Y:S01]  /*0880*/  STG.E desc[UR6][R4.64], R3 ;  /* 0x0000000304007986 */ /* 0x000fe2000c101906 */
[----:B------:R-:W-:Y:S05]  /*0890*/  EXIT ;  /* 0x000000000000794d */ /* 0x000fea0003800000 */
.L_x_5:
[----:B------:R-:W-:-:S00]  /*08a0*/  BRA `(.L_x_5) ;  /* 0xfffffffc00fc7947 */ /* 0x000fc0000383ffff */
[----:B------:R-:W-:-:S00]  /*08b0*/  NOP ;  /* 0x0000000000007918 */ /* 0x000fc00000000000 */
        /* <DEDUP_REMOVED lines=12> */
.L_x_6:


//--------------------- .nv.global.init           --------------------------
	.section	.nv.global.init,"aw",@progbits
	.align	4
.nv.global.init:
	.type		__cudart_i2opi_f,@object
	.size		__cudart_i2opi_f,(.L_0 - __cudart_i2opi_f)
__cudart_i2opi_f:
        /*0000*/ 	.byte	0x41, 0x90, 0x43, 0x3c, 0x99, 0x95, 0x62, 0xdb, 0xc0, 0xdd, 0x34, 0xf5, 0xd1, 0x57, 0x27, 0xfc
        /*0010*/ 	.byte	0x29, 0x15, 0x44, 0x4e, 0x6e, 0x83, 0xf9, 0xa2
.L_0:


//--------------------- .nv.shared.reserved.0     --------------------------
	.section	.nv.shared.reserved.0,"aw",@nobits
	.weak		__nv_reservedSMEM_offset_0_alias
	.size		__nv_reservedSMEM_offset_0_alias, 0, 64
	.other		__nv_reservedSMEM_offset_0_alias,@"STO_CUDA_RESERVED_SHARED STV_DEFAULT"
__nv_reservedSMEM_offset_0_alias:
	.zero		0
	.zero		64


//--------------------- .nv.constant0._Z7sin_devPKfPf --------------------------
	.section	.nv.constant0._Z7sin_devPKfPf,"a",@progbits
	.sectionflags	@""
	.align	4
.nv.constant0._Z7sin_devPKfPf:
	.zero		912


//--------------------- SYMBOLS --------------------------

	.type		.nv.reservedSmem.offset0,@object
	.size		.nv.reservedSmem.offset0,0x4
